	.headerflags	@"EF_CUDA_TEXMODE_UNIFIED EF_CUDA_64BIT_ADDRESS EF_CUDA_ACCELERATORS EF_CUDA_SM90 EF_CUDA_VIRTUAL_SM(EF_CUDA_SM90)"
	.elftype	@"ET_EXEC"


//--------------------- .nv.info                  --------------------------
	.section	.nv.info,"",@"SHT_CUDA_INFO"
	.align	4


	//----- nvinfo : EIATTR_REGCOUNT
	.align		4
        /*0000*/ 	.byte	0x04, 0x2f
        /*0002*/ 	.short	(.L_2 - .L_1)
	.align		4
.L_1:
        /*0004*/ 	.word	index@(triton_poi_fused_addmm_tanh_tanh_backward_1)
        /*0008*/ 	.word	0x0000000e


	//----- nvinfo : EIATTR_MIN_STACK_SIZE
	.align		4
.L_2:
        /*000c*/ 	.byte	0x04, 0x12
        /*000e*/ 	.short	(.L_4 - .L_3)
	.align		4
.L_3:
        /*0010*/ 	.word	index@(triton_poi_fused_addmm_tanh_tanh_backward_1)
        /*0014*/ 	.word	0x00000000


	//----- nvinfo : EIATTR_FRAME_SIZE
	.align		4
.L_4:
        /*0018*/ 	.byte	0x04, 0x11
        /*001a*/ 	.short	(.L_6 - .L_5)
	.align		4
.L_5:
        /*001c*/ 	.word	index@(triton_poi_fused_addmm_tanh_tanh_backward_1)
        /*0020*/ 	.word	0x00000000


	//----- nvinfo : EIATTR_MIN_STACK_SIZE
	.align		4
.L_6:
        /*0024*/ 	.byte	0x04, 0x12
        /*0026*/ 	.short	(.L_8 - .L_7)
	.align		4
.L_7:
        /*0028*/ 	.word	index@(triton_poi_fused_addmm_tanh_tanh_backward_1)
        /*002c*/ 	.word	0x00000000
.L_8:


//--------------------- .nv.info.triton_poi_fused_addmm_tanh_tanh_backward_1 --------------------------
	.section	.nv.info.triton_poi_fused_addmm_tanh_tanh_backward_1,"",@"SHT_CUDA_INFO"
	.sectionflags	@""
	.align	4


	//----- nvinfo : EIATTR_CUDA_API_VERSION
	.align		4
        /*0000*/ 	.byte	0x04, 0x37
        /*0002*/ 	.short	(.L_10 - .L_9)
.L_9:
        /*0004*/ 	.word	0x0000007c


	//----- nvinfo : EIATTR_KPARAM_INFO
	.align		4
.L_10:
        /*0008*/ 	.byte	0x04, 0x17
        /*000a*/ 	.short	(.L_12 - .L_11)
.L_11:
        /*000c*/ 	.word	0x00000000
        /*0010*/ 	.short	0x0003
        /*0012*/ 	.short	0x0018
        /*0014*/ 	.byte	0x00, 0xf0, 0x11, 0x00


	//----- nvinfo : EIATTR_KPARAM_INFO
	.align		4
.L_12:
        /*0018*/ 	.byte	0x04, 0x17
        /*001a*/ 	.short	(.L_14 - .L_13)
.L_13:
        /*001c*/ 	.word	0x00000000
        /*0020*/ 	.short	0x0002
        /*0022*/ 	.short	0x0010
        /*0024*/ 	.byte	0x00, 0xf4, 0x21, 0x00


	//----- nvinfo : EIATTR_KPARAM_INFO
	.align		4
.L_14:
        /*0028*/ 	.byte	0x04, 0x17
        /*002a*/ 	.short	(.L_16 - .L_15)
.L_15:
        /*002c*/ 	.word	0x00000000
        /*0030*/ 	.short	0x0001
        /*0032*/ 	.short	0x0008
        /*0034*/ 	.byte	0x00, 0xf4, 0x21, 0x00


	//----- nvinfo : EIATTR_KPARAM_INFO
	.align		4
.L_16:
        /*0038*/ 	.byte	0x04, 0x17
        /*003a*/ 	.short	(.L_18 - .L_17)
.L_17:
        /*003c*/ 	.word	0x00000000
        /*0040*/ 	.short	0x0000
        /*0042*/ 	.short	0x0000
        /*0044*/ 	.byte	0x00, 0xf4, 0x21, 0x00


	//----- nvinfo : EIATTR_SPARSE_MMA_MASK
	.align		4
.L_18:
        /*0048*/ 	.byte	0x03, 0x50
        /*004a*/ 	.short	0x0000


	//----- nvinfo : EIATTR_MAXREG_COUNT
	.align		4
        /*004c*/ 	.byte	0x03, 0x1b
        /*004e*/ 	.short	0x00ff


	//----- nvinfo : EIATTR_EXIT_INSTR_OFFSETS
	.align		4
        /*0050*/ 	.byte	0x04, 0x1c
        /*0052*/ 	.short	(.L_20 - .L_19)


	//   ....[0]....
.L_19:
        /*0054*/ 	.word	0x000004a0


	//   ....[1]....
        /*0058*/ 	.word	0x000004c0


	//----- nvinfo : EIATTR_REQNTID
	.align		4
.L_20:
        /*005c*/ 	.byte	0x04, 0x10
        /*005e*/ 	.short	(.L_22 - .L_21)
.L_21:
        /*0060*/ 	.word	0x00000020
        /*0064*/ 	.word	0x00000001
        /*0068*/ 	.word	0x00000001


	//----- nvinfo : EIATTR_CRS_STACK_SIZE
	.align		4
.L_22:
        /*006c*/ 	.byte	0x04, 0x1e
        /*006e*/ 	.short	(.L_24 - .L_23)
.L_23:
        /*0070*/ 	.word	0x00000000


	//----- nvinfo : EIATTR_CBANK_PARAM_SIZE
	.align		4
.L_24:
        /*0074*/ 	.byte	0x03, 0x19
        /*0076*/ 	.short	0x001c


	//----- nvinfo : EIATTR_PARAM_CBANK
	.align		4
        /*0078*/ 	.byte	0x04, 0x0a
        /*007a*/ 	.short	(.L_26 - .L_25)
	.align		4
.L_25:
        /*007c*/ 	.word	index@(.nv.constant0.triton_poi_fused_addmm_tanh_tanh_backward_1)
        /*0080*/ 	.short	0x0210
        /*0082*/ 	.short	0x001c


	//----- nvinfo : EIATTR_SW_WAR
	.align		4
.L_26:
        /*0084*/ 	.byte	0x04, 0x36
        /*0086*/ 	.short	(.L_28 - .L_27)
.L_27:
        /*0088*/ 	.word	0x00000008
.L_28:


//--------------------- .nv.callgraph             --------------------------
	.section	.nv.callgraph,"",@"SHT_CUDA_CALLGRAPH"
	.align	4
	.sectionentsize	8
	.align		4
        /*0000*/ 	.word	0x00000000
	.align		4
        /*0004*/ 	.word	0xffffffff
	.align		4
        /*0008*/ 	.word	0x00000000
	.align		4
        /*000c*/ 	.word	0xfffffffe
	.align		4
        /*0010*/ 	.word	0x00000000
	.align		4
        /*0014*/ 	.word	0xfffffffd
	.align		4
        /*0018*/ 	.word	0x00000000
	.align		4
        /*001c*/ 	.word	0xfffffffc


//--------------------- .nv.constant4             --------------------------
	.section	.nv.constant4,"a",@progbits
	.align	8
	.align		8
.nv.constant4:
        /*0000*/ 	.dword	_$_str


//--------------------- .text.triton_poi_fused_addmm_tanh_tanh_backward_1 --------------------------
	.section	.text.triton_poi_fused_addmm_tanh_tanh_backward_1,"ax",@progbits
	.align	128
        .global         triton_poi_fused_addmm_tanh_tanh_backward_1
        .type           triton_poi_fused_addmm_tanh_tanh_backward_1,@function
        .size           triton_poi_fused_addmm_tanh_tanh_backward_1,(.L_x_7 - triton_poi_fused_addmm_tanh_tanh_backward_1)
        .other          triton_poi_fused_addmm_tanh_tanh_backward_1,@"STO_CUDA_ENTRY STV_DEFAULT"
triton_poi_fused_addmm_tanh_tanh_backward_1:
.text.triton_poi_fused_addmm_tanh_tanh_backward_1:
[----:B------:R-:W0:Y:S02]  /*0000*/  LDC R1, c[0x0][0x28] ;  /* 0x00000a00ff017b82 */ /* 0x000e240000000800 */
[----:B------:R-:W1:Y:S01]  /*0010*/  S2R R0, SR_TID.X ;  /* 0x0000000000007919 */ /* 0x000e620000002100 */
[----:B------:R-:W2:Y:S01]  /*0020*/  LDC.64 R4, c[0x0][0x218] ;  /* 0x00008600ff047b82 */ /* 0x000ea20000000a00 */
[----:B------:R-:W-:Y:S01]  /*0030*/  CS2R R10, SRZ ;  /* 0x00000000000a7805 */ /* 0x000fe2000001ff00 */
[----:B------:R-:W-:Y:S01]  /*0040*/  ULDC.64 UR4, c[0x0][0x208] ;  /* 0x0000820000047ab9 */ /* 0x000fe20000000a00 */
[----:B------:R-:W3:Y:S05]  /*0050*/  S2R R7, SR_CTAID.X ;  /* 0x0000000000077919 */ /* 0x000eea0000002500 */
[----:B------:R-:W4:Y:S01]  /*0060*/  LDC.64 R2, c[0x0][0x210] ;  /* 0x00008400ff027b82 */ /* 0x000f220000000a00 */
[----:B-1----:R-:W-:-:S04]  /*0070*/  SHF.L.U32 R0, R0, 0x1, RZ ;  /* 0x0000000100007819 */ /* 0x002fc800000006ff */
[----:B------:R-:W-:Y:S02]  /*0080*/  LOP3.LUT R0, R0, 0x3e, RZ, 0xc0, !PT ;  /* 0x0000003e00007812 */ /* 0x000fe400078ec0ff */
[----:B---3--:R-:W-:Y:S02]  /*0090*/  SHF.R.S32.HI R6, RZ, 0x19, R7 ;  /* 0x00000019ff067819 */ /* 0x008fe40000011407 */
[----:B------:R-:W-:Y:S02]  /*00a0*/  LEA R7, R7, R0, 0x6 ;  /* 0x0000000007077211 */ /* 0x000fe400078e30ff */
[----:B------:R-:W-:Y:S02]  /*00b0*/  SGXT R0, R6, 0x1 ;  /* 0x000000010600781a */ /* 0x000fe40000000200 */
[C---:B------:R-:W-:Y:S01]  /*00c0*/  ISETP.GE.AND P0, PT, R7.reuse, 0x40, PT ;  /* 0x000000400700780c */ /* 0x040fe20003f06270 */
[----:B----4-:R-:W-:Y:S01]  /*00d0*/  IMAD.WIDE R2, R7, 0x4, R2 ;  /* 0x0000000407027825 */ /* 0x010fe200078e0202 */
[----:B------:R-:W-:-:S04]  /*00e0*/  LEA.HI R0, R0, R7, RZ, 0x2 ;  /* 0x0000000700007211 */ /* 0x000fc800078f10ff */
[----:B------:R-:W-:-:S04]  /*00f0*/  LOP3.LUT R0, R0, 0xfffffffc, RZ, 0xc0, !PT ;  /* 0xfffffffc00007812 */ /* 0x000fc800078ec0ff */
[----:B------:R-:W-:-:S05]  /*0100*/  IADD3 R9, R7, -R0, RZ ;  /* 0x8000000007097210 */ /* 0x000fca0007ffe0ff */
[----:B--2---:R-:W-:Y:S01]  /*0110*/  IMAD.WIDE R4, R9, 0x4, R4 ;  /* 0x0000000409047825 */ /* 0x004fe200078e0204 */
[----:B------:R-:W-:-:S04]  /*0120*/  CS2R R8, SRZ ;  /* 0x0000000000087805 */ /* 0x000fc8000001ff00 */
[----:B------:R-:W2:Y:S04]  /*0130*/  @!P0 LDG.E.EL.64 R10, desc[UR4][R4.64] ;  /* 0x00000004040a8981 */ /* 0x000ea8000c2e1b00 */
[----:B------:R-:W2:Y:S01]  /*0140*/  @!P0 LDG.E.64 R8, desc[UR4][R2.64] ;  /* 0x0000000402088981 */ /* 0x000ea2000c1e1b00 */
[----:B------:R-:W-:Y:S01]  /*0150*/  BSSY B0, `(.L_x_0) ;  /* 0x0000017000007945 */ /* 0x000fe20003800000 */
[----:B--2---:R-:W-:-:S04]  /*0160*/  FADD R8, R10, R8 ;  /* 0x000000080a087221 */ /* 0x004fc80000000000 */
[----:B------:R-:W-:-:S05]  /*0170*/  FADD.FTZ R6, |R8|, -RZ ;  /* 0x800000ff08067221 */ /* 0x000fca0000010200 */
[----:B------:R-:W-:Y:S01]  /*0180*/  FSETP.GE.AND P1, PT, R6, 0.60000002384185791016, PT ;  /* 0x3f19999a0600780b */ /* 0x000fe20003f26000 */
[----:B------:R-:W-:-:S12]  /*0190*/  FADD R9, R11, R9 ;  /* 0x000000090b097221 */ /* 0x000fd80000000000 */
[----:B------:R-:W-:Y:S05]  /*01a0*/  @!P1 BRA `(.L_x_1) ;  /* 0x0000000000289947 */ /* 0x000fea0003800000 */
[C---:B------:R-:W-:Y:S01]  /*01b0*/  FMUL R0, R6.reuse, 2.8853900432586669922 ;  /* 0x4038aa3b06007820 */ /* 0x040fe20000400000 */
[----:B------:R-:W-:Y:S01]  /*01c0*/  HFMA2.MMA R5, -RZ, RZ, 1.875, 0 ;  /* 0x3f800000ff057435 */ /* 0x000fe200000001ff */
[----:B------:R-:W-:-:S04]  /*01d0*/  FSETP.GE.AND P1, PT, R6, 9.010913848876953125, PT ;  /* 0x41102cb40600780b */ /* 0x000fc80003f26000 */
[----:B------:R-:W1:Y:S02]  /*01e0*/  MUFU.EX2 R0, R0 ;  /* 0x0000000000007308 */ /* 0x000e640000000800 */
[----:B-1----:R-:W-:-:S06]  /*01f0*/  FADD R4, R0, 1 ;  /* 0x3f80000000047421 */ /* 0x002fcc0000000000 */
[----:B------:R-:W1:Y:S02]  /*0200*/  MUFU.RCP R4, R4 ;  /* 0x0000000400047308 */ /* 0x000e640000001000 */
[----:B-1----:R-:W-:-:S05]  /*0210*/  FFMA.FTZ R5, R4, -2, R5 ;  /* 0xc000000004057823 */ /* 0x002fca0000010005 */
[----:B------:R-:W-:-:S04]  /*0220*/  FSEL R5, R5, 1, !P1 ;  /* 0x3f80000005057808 */ /* 0x000fc80004800000 */
[----:B------:R-:W-:Y:S01]  /*0230*/  LOP3.LUT R8, R5, 0x80000000, R8, 0xf8, !PT ;  /* 0x8000000005087812 */ /* 0x000fe200078ef808 */
[----:B------:R-:W-:Y:S06]  /*0240*/  BRA `(.L_x_2) ;  /* 0x00000000001c7947 */ /* 0x000fec0003800000 */
.L_x_1:
[----:B------:R-:W-:Y:S01]  /*0250*/  MOV R0, 0x3c80f082 ;  /* 0x3c80f08200007802 */ /* 0x000fe20000000f00 */
[----:B------:R-:W-:-:S04]  /*0260*/  FMUL R5, R8, R8 ;  /* 0x0000000808057220 */ /* 0x000fc80000400000 */
[----:B------:R-:W-:-:S04]  /*0270*/  FFMA.FTZ R0, R5, R0, -0.052303962409496307373 ;  /* 0xbd563cae05007423 */ /* 0x000fc80000010000 */
[----:B------:R-:W-:-:S04]  /*0280*/  FFMA.FTZ R0, R5, R0, 0.1331529766321182251 ;  /* 0x3e08594105007423 */ /* 0x000fc80000010000 */
[----:B------:R-:W-:-:S04]  /*0290*/  FFMA.FTZ R0, R5, R0, -0.33332768082618713379 ;  /* 0xbeaaa9ed05007423 */ /* 0x000fc80000010000 */
[----:B------:R-:W-:-:S04]  /*02a0*/  FFMA.FTZ R0, R5, R0, RZ ;  /* 0x0000000005007223 */ /* 0x000fc800000100ff */
[----:B------:R-:W-:-:S07]  /*02b0*/  FFMA.FTZ R8, R8, R0, R8 ;  /* 0x0000000008087223 */ /* 0x000fce0000010008 */
.L_x_2:
[----:B------:R-:W-:Y:S05]  /*02c0*/  BSYNC B0 ;  /* 0x0000000000007941 */ /* 0x000fea0003800000 */
.L_x_0:
[----:B------:R-:W-:Y:S01]  /*02d0*/  FADD.FTZ R10, |R9|, -RZ ;  /* 0x800000ff090a7221 */ /* 0x000fe20000010200 */
[----:B------:R-:W-:Y:S01]  /*02e0*/  BSSY B0, `(.L_x_3) ;  /* 0x0000015000007945 */ /* 0x000fe20003800000 */
[----:B------:R-:W-:-:S03]  /*02f0*/  SHF.R.S32.HI R6, RZ, 0x1f, R7 ;  /* 0x0000001fff067819 */ /* 0x000fc60000011407 */
[----:B------:R-:W-:-:S13]  /*0300*/  FSETP.GE.AND P1, PT, R10, 0.60000002384185791016, PT ;  /* 0x3f19999a0a00780b */ /* 0x000fda0003f26000 */
        /* <DEDUP_REMOVED lines=11> */
.L_x_4:
[----:B------:R-:W-:Y:S01]  /*03c0*/  MOV R0, 0x3c80f082 ;  /* 0x3c80f08200007802 */ /* 0x000fe20000000f00 */
[----:B------:R-:W-:-:S04]  /*03d0*/  FMUL R5, R9, R9 ;  /* 0x0000000909057220 */ /* 0x000fc80000400000 */
[----:B------:R-:W-:-:S04]  /*03e0*/  FFMA.FTZ R0, R5, R0, -0.052303962409496307373 ;  /* 0xbd563cae05007423 */ /* 0x000fc80000010000 */
[----:B------:R-:W-:-:S04]  /*03f0*/  FFMA.FTZ R0, R5, R0, 0.1331529766321182251 ;  /* 0x3e08594105007423 */ /* 0x000fc80000010000 */
[----:B------:R-:W-:-:S04]  /*0400*/  FFMA.FTZ R0, R5, R0, -0.33332768082618713379 ;  /* 0xbeaaa9ed05007423 */ /* 0x000fc80000010000 */
[----:B------:R-:W-:-:S04]  /*0410*/  FFMA.FTZ R0, R5, R0, RZ ;  /* 0x0000000005007223 */ /* 0x000fc800000100ff */
[----:B------:R-:W-:-:S07]  /*0420*/  FFMA.FTZ R9, R9, R0, R9 ;  /* 0x0000000009097223 */ /* 0x000fce0000010009 */
.L_x_5:
[----:B------:R-:W-:Y:S05]  /*0430*/  BSYNC B0 ;  /* 0x0000000000007941 */ /* 0x000fea0003800000 */
.L_x_3:
[----:B------:R-:W-:Y:S01]  /*0440*/  ULDC.64 UR6, c[0x0][0x220] ;  /* 0x0000880000067ab9 */ /* 0x000fe20000000a00 */
[----:B------:R1:W-:Y:S01]  /*0450*/  @!P0 STG.E.64 desc[UR4][R2.64], R8 ;  /* 0x0000000802008986 */ /* 0x0003e2000c101b04 */
[----:B------:R-:W-:Y:S01]  /*0460*/  LEA R4, P1, R7, UR6, 0x2 ;  /* 0x0000000607047c11 */ /* 0x000fe2000f8210ff */
[----:B------:R-:W-:Y:S01]  /*0470*/  FFMA R10, -R8, R8, 1 ;  /* 0x3f800000080a7423 */ /* 0x000fe20000000108 */
[----:B------:R-:W-:Y:S02]  /*0480*/  FFMA R11, -R9, R9, 1 ;  /* 0x3f800000090b7423 */ /* 0x000fe40000000109 */
[----:B------:R-:W-:Y:S01]  /*0490*/  LEA.HI.X R5, R7, UR7, R6, 0x2, P1 ;  /* 0x0000000707057c11 */ /* 0x000fe200088f1406 */
[----:B------:R-:W-:Y:S08]  /*04a0*/  @P0 EXIT ;  /* 0x000000000000094d */ /* 0x000ff00003800000 */
[----:B------:R-:W-:Y:S01]  /*04b0*/  STG.E.64 desc[UR4][R4.64], R10 ;  /* 0x0000000a04007986 */ /* 0x000fe2000c101b04 */
[----:B------:R-:W-:Y:S05]  /*04c0*/  EXIT ;  /* 0x000000000000794d */ /* 0x000fea0003800000 */
.L_x_6:
[----:B------:R-:W-:-:S00]  /*04d0*/  BRA `(.L_x_6) ;  /* 0xfffffffc00fc7947 */ /* 0x000fc0000383ffff */
[----:B------:R-:W-:-:S00]  /*04e0*/  NOP ;  /* 0x0000000000007918 */ /* 0x000fc00000000000 */
        /* <DEDUP_REMOVED lines=9> */
.L_x_7:


//--------------------- .nv.global.init           --------------------------
	.section	.nv.global.init,"aw",@progbits
.nv.global.init:
	.type		_$_str,@object
	.size		_$_str,(.L_0 - _$_str)
_$_str:
        /*0000*/ 	.byte	0x5f, 0x5f, 0x43, 0x55, 0x44, 0x41, 0x5f, 0x46, 0x54, 0x5a, 0x00
.L_0:


//--------------------- .nv.constant0.triton_poi_fused_addmm_tanh_tanh_backward_1 --------------------------
	.section	.nv.constant0.triton_poi_fused_addmm_tanh_tanh_backward_1,"a",@progbits
	.sectionflags	@""
	.align	4
.nv.constant0.triton_poi_fused_addmm_tanh_tanh_backward_1:
	.zero		556
